//
// Generated by NVIDIA NVVM Compiler
//
// Compiler Build ID: CL-36424714
// Cuda compilation tools, release 13.0, V13.0.88
// Based on NVVM 20.0.0
//

.version 9.0
.target sm_100
.address_size 64

	// .globl	_ZN3cub18CUB_300001_SM_10006detail11EmptyKernelIvEEvv
.global .align 1 .b8 _ZN41_INTERNAL_49ec4604_4_k_cu_42d66858_2842184cuda3std3__45__cpo5beginE[1];
.global .align 1 .b8 _ZN41_INTERNAL_49ec4604_4_k_cu_42d66858_2842184cuda3std3__45__cpo3endE[1];
.global .align 1 .b8 _ZN41_INTERNAL_49ec4604_4_k_cu_42d66858_2842184cuda3std3__45__cpo6cbeginE[1];
.global .align 1 .b8 _ZN41_INTERNAL_49ec4604_4_k_cu_42d66858_2842184cuda3std3__45__cpo4cendE[1];
.global .align 1 .b8 _ZN41_INTERNAL_49ec4604_4_k_cu_42d66858_2842184cuda3std3__45__cpo6rbeginE[1];
.global .align 1 .b8 _ZN41_INTERNAL_49ec4604_4_k_cu_42d66858_2842184cuda3std3__45__cpo4rendE[1];
.global .align 1 .b8 _ZN41_INTERNAL_49ec4604_4_k_cu_42d66858_2842184cuda3std3__45__cpo7crbeginE[1];
.global .align 1 .b8 _ZN41_INTERNAL_49ec4604_4_k_cu_42d66858_2842184cuda3std3__45__cpo5crendE[1];
.global .align 1 .b8 _ZN41_INTERNAL_49ec4604_4_k_cu_42d66858_2842184cuda3std3__443_GLOBAL__N__49ec4604_4_k_cu_42d66858_2842186ignoreE[1];
.global .align 1 .b8 _ZN41_INTERNAL_49ec4604_4_k_cu_42d66858_2842184cuda3std3__419piecewise_constructE[1];
.global .align 1 .b8 _ZN41_INTERNAL_49ec4604_4_k_cu_42d66858_2842184cuda3std3__48in_placeE[1];
.global .align 1 .b8 _ZN41_INTERNAL_49ec4604_4_k_cu_42d66858_2842184cuda3std3__420unreachable_sentinelE[1];
.global .align 1 .b8 _ZN41_INTERNAL_49ec4604_4_k_cu_42d66858_2842184cuda3std3__47nulloptE[1];
.global .align 1 .b8 _ZN41_INTERNAL_49ec4604_4_k_cu_42d66858_2842184cuda3std3__48unexpectE[1];
.global .align 1 .b8 _ZN41_INTERNAL_49ec4604_4_k_cu_42d66858_2842184cuda3std6ranges3__45__cpo4swapE[1];
.global .align 1 .b8 _ZN41_INTERNAL_49ec4604_4_k_cu_42d66858_2842184cuda3std6ranges3__45__cpo9iter_moveE[1];
.global .align 1 .b8 _ZN41_INTERNAL_49ec4604_4_k_cu_42d66858_2842184cuda3std6ranges3__45__cpo5beginE[1];
.global .align 1 .b8 _ZN41_INTERNAL_49ec4604_4_k_cu_42d66858_2842184cuda3std6ranges3__45__cpo3endE[1];
.global .align 1 .b8 _ZN41_INTERNAL_49ec4604_4_k_cu_42d66858_2842184cuda3std6ranges3__45__cpo6cbeginE[1];
.global .align 1 .b8 _ZN41_INTERNAL_49ec4604_4_k_cu_42d66858_2842184cuda3std6ranges3__45__cpo4cendE[1];
.global .align 1 .b8 _ZN41_INTERNAL_49ec4604_4_k_cu_42d66858_2842184cuda3std6ranges3__45__cpo7advanceE[1];
.global .align 1 .b8 _ZN41_INTERNAL_49ec4604_4_k_cu_42d66858_2842184cuda3std6ranges3__45__cpo9iter_swapE[1];
.global .align 1 .b8 _ZN41_INTERNAL_49ec4604_4_k_cu_42d66858_2842184cuda3std6ranges3__45__cpo4nextE[1];
.global .align 1 .b8 _ZN41_INTERNAL_49ec4604_4_k_cu_42d66858_2842184cuda3std6ranges3__45__cpo4prevE[1];
.global .align 1 .b8 _ZN41_INTERNAL_49ec4604_4_k_cu_42d66858_2842184cuda3std6ranges3__45__cpo4dataE[1];
.global .align 1 .b8 _ZN41_INTERNAL_49ec4604_4_k_cu_42d66858_2842184cuda3std6ranges3__45__cpo5cdataE[1];
.global .align 1 .b8 _ZN41_INTERNAL_49ec4604_4_k_cu_42d66858_2842184cuda3std6ranges3__45__cpo4sizeE[1];
.global .align 1 .b8 _ZN41_INTERNAL_49ec4604_4_k_cu_42d66858_2842184cuda3std6ranges3__45__cpo5ssizeE[1];
.global .align 1 .b8 _ZN41_INTERNAL_49ec4604_4_k_cu_42d66858_2842184cuda3std6ranges3__45__cpo8distanceE[1];
.global .align 1 .b8 _ZN41_INTERNAL_49ec4604_4_k_cu_42d66858_2842186thrust24THRUST_300001_SM_1000_NS6system6detail10sequential3seqE[1];
.global .align 1 .b8 _ZN41_INTERNAL_49ec4604_4_k_cu_42d66858_2842186thrust24THRUST_300001_SM_1000_NS12placeholders2_1E[1];
.global .align 1 .b8 _ZN41_INTERNAL_49ec4604_4_k_cu_42d66858_2842186thrust24THRUST_300001_SM_1000_NS12placeholders2_2E[1];
.global .align 1 .b8 _ZN41_INTERNAL_49ec4604_4_k_cu_42d66858_2842186thrust24THRUST_300001_SM_1000_NS12placeholders2_3E[1];
.global .align 1 .b8 _ZN41_INTERNAL_49ec4604_4_k_cu_42d66858_2842186thrust24THRUST_300001_SM_1000_NS12placeholders2_4E[1];
.global .align 1 .b8 _ZN41_INTERNAL_49ec4604_4_k_cu_42d66858_2842186thrust24THRUST_300001_SM_1000_NS12placeholders2_5E[1];
.global .align 1 .b8 _ZN41_INTERNAL_49ec4604_4_k_cu_42d66858_2842186thrust24THRUST_300001_SM_1000_NS12placeholders2_6E[1];
.global .align 1 .b8 _ZN41_INTERNAL_49ec4604_4_k_cu_42d66858_2842186thrust24THRUST_300001_SM_1000_NS12placeholders2_7E[1];
.global .align 1 .b8 _ZN41_INTERNAL_49ec4604_4_k_cu_42d66858_2842186thrust24THRUST_300001_SM_1000_NS12placeholders2_8E[1];
.global .align 1 .b8 _ZN41_INTERNAL_49ec4604_4_k_cu_42d66858_2842186thrust24THRUST_300001_SM_1000_NS12placeholders2_9E[1];
.global .align 1 .b8 _ZN41_INTERNAL_49ec4604_4_k_cu_42d66858_2842186thrust24THRUST_300001_SM_1000_NS12placeholders3_10E[1];

.visible .entry _ZN3cub18CUB_300001_SM_10006detail11EmptyKernelIvEEvv()
{


	ret;

}


// ===== COMPILED SASS (sm_100) =====

	.target	sm_100

	.elftype	@"ET_EXEC"


//--------------------- .note.nv.tkinfo           --------------------------
	.section	.note.nv.tkinfo,"",@"SHT_NOTE"
	.sectionflags	@"SHF_NOTE_NV_TKINFO"
	.tkinfo
        /*0018*/ 	.word	0x00000002
        /*0030*/ 	.string	""
        /*0030*/ 	.string	"ptxas"
        /*0030*/ 	.string	"Cuda compilation tools, release 13.0, V13.0.88"
        /*0030*/ 	.string	"Build cuda_13.0.r13.0/compiler.36424714_0"
        /*0030*/ 	.string	"-arch sm_100 -m 64 "



//--------------------- .note.nv.cuinfo           --------------------------
	.section	.note.nv.cuinfo,"",@"SHT_NOTE"
	.sectionflags	@"SHF_NOTE_NV_CUINFO"
        /*0018*/ 	.short	0x0002
        /*001a*/ 	.short	0x0064
        /*001c*/ 	.short	0x0082
	.zero		2


//--------------------- .nv.info                  --------------------------
	.section	.nv.info,"",@"SHT_CUDA_INFO"
	.align	4


	//----- nvinfo : EIATTR_REGCOUNT
	.align		4
        /*0000*/ 	.byte	0x04, 0x2f
        /*0002*/ 	.short	(.L_41 - .L_40)
	.align		4
.L_40:
        /*0004*/ 	.word	index@(_ZN3cub18CUB_300001_SM_10006detail11EmptyKernelIvEEvv)
        /*0008*/ 	.word	0x00000004


	//----- nvinfo : EIATTR_FRAME_SIZE
	.align		4
.L_41:
        /*000c*/ 	.byte	0x04, 0x11
        /*000e*/ 	.short	(.L_43 - .L_42)
	.align		4
.L_42:
        /*0010*/ 	.word	index@(_ZN3cub18CUB_300001_SM_10006detail11EmptyKernelIvEEvv)
        /*0014*/ 	.word	0x00000000


	//----- nvinfo : EIATTR_MIN_STACK_SIZE
	.align		4
.L_43:
        /*0018*/ 	.byte	0x04, 0x12
        /*001a*/ 	.short	(.L_45 - .L_44)
	.align		4
.L_44:
        /*001c*/ 	.word	index@(_ZN3cub18CUB_300001_SM_10006detail11EmptyKernelIvEEvv)
        /*0020*/ 	.word	0x00000000
.L_45:


//--------------------- .nv.compat                --------------------------
	.section	.nv.compat,"",@"SHT_CUDA_COMPAT_INFO"
	.align	4
        /*0000*/ 	.byte	0x02, 0x09, 0x00, 0x00, 0x02, 0x02, 0x01, 0x00, 0x02, 0x05, 0x05, 0x00, 0x03, 0x07, 0x01, 0x01
        /*0010*/ 	.byte	0x02, 0x03, 0x00, 0x00, 0x02, 0x06, 0x01, 0x00, 0x04, 0x0b, 0x08, 0x00, 0x09, 0x00, 0x00, 0x00
        /*0020*/ 	.byte	0x00, 0x00, 0x00, 0x00


//--------------------- .nv.info._ZN3cub18CUB_300001_SM_10006detail11EmptyKernelIvEEvv --------------------------
	.section	.nv.info._ZN3cub18CUB_300001_SM_10006detail11EmptyKernelIvEEvv,"",@"SHT_CUDA_INFO"
	.sectionflags	@""
	.align	4


	//----- nvinfo : EIATTR_CUDA_API_VERSION
	.align		4
        /*0000*/ 	.byte	0x04, 0x37
        /*0002*/ 	.short	(.L_47 - .L_46)
.L_46:
        /*0004*/ 	.word	0x00000082


	//----- nvinfo : EIATTR_SPARSE_MMA_MASK
	.align		4
.L_47:
        /*0008*/ 	.byte	0x03, 0x50
        /*000a*/ 	.short	0x0000


	//----- nvinfo : EIATTR_MAXREG_COUNT
	.align		4
        /*000c*/ 	.byte	0x03, 0x1b
        /*000e*/ 	.short	0x00ff


	//----- nvinfo : EIATTR_MERCURY_ISA_VERSION
	.align		4
        /*0010*/ 	.byte	0x03, 0x5f
        /*0012*/ 	.short	0x0101


	//----- nvinfo : EIATTR_VRC_CTA_INIT_COUNT
	.align		4
        /*0014*/ 	.byte	0x02, 0x4a
	.zero		1
	.zero		1


	//----- nvinfo : EIATTR_EXIT_INSTR_OFFSETS
	.align		4
        /*0018*/ 	.byte	0x04, 0x1c
        /*001a*/ 	.short	(.L_49 - .L_48)


	//   ....[0]....
.L_48:
        /*001c*/ 	.word	0x00000010


	//----- nvinfo : EIATTR_SW_WAR
	.align		4
.L_49:
        /*0020*/ 	.byte	0x04, 0x36
        /*0022*/ 	.short	(.L_51 - .L_50)
.L_50:
        /*0024*/ 	.word	0x00000008
.L_51:


//--------------------- .nv.callgraph             --------------------------
	.section	.nv.callgraph,"",@"SHT_CUDA_CALLGRAPH"
	.align	4
	.sectionentsize	8
	.align		4
        /*0000*/ 	.word	0x00000000
	.align		4
        /*0004*/ 	.word	0xffffffff
	.align		4
        /*0008*/ 	.word	0x00000000
	.align		4
        /*000c*/ 	.word	0xfffffffe
	.align		4
        /*0010*/ 	.word	0x00000000
	.align		4
        /*0014*/ 	.word	0xfffffffd
	.align		4
        /*0018*/ 	.word	0x00000000
	.align		4
        /*001c*/ 	.word	0xfffffffc


//--------------------- .nv.constant4             --------------------------
	.section	.nv.constant4,"a",@progbits
	.align	8
	.align		8
.nv.constant4:
        /*0000*/ 	.dword	_ZN41_INTERNAL_49ec4604_4_k_cu_42d66858_2845814cuda3std3__45__cpo5beginE
	.align		8
        /*0008*/ 	.dword	_ZN41_INTERNAL_49ec4604_4_k_cu_42d66858_2845814cuda3std3__45__cpo3endE
	.align		8
        /*0010*/ 	.dword	_ZN41_INTERNAL_49ec4604_4_k_cu_42d66858_2845814cuda3std3__45__cpo6cbeginE
	.align		8
        /*0018*/ 	.dword	_ZN41_INTERNAL_49ec4604_4_k_cu_42d66858_2845814cuda3std3__45__cpo4cendE
	.align		8
        /*0020*/ 	.dword	_ZN41_INTERNAL_49ec4604_4_k_cu_42d66858_2845814cuda3std3__45__cpo6rbeginE
	.align		8
        /*0028*/ 	.dword	_ZN41_INTERNAL_49ec4604_4_k_cu_42d66858_2845814cuda3std3__45__cpo4rendE
	.align		8
        /*0030*/ 	.dword	_ZN41_INTERNAL_49ec4604_4_k_cu_42d66858_2845814cuda3std3__45__cpo7crbeginE
	.align		8
        /*0038*/ 	.dword	_ZN41_INTERNAL_49ec4604_4_k_cu_42d66858_2845814cuda3std3__45__cpo5crendE
	.align		8
        /*0040*/ 	.dword	_ZN41_INTERNAL_49ec4604_4_k_cu_42d66858_2845814cuda3std3__443_GLOBAL__N__49ec4604_4_k_cu_42d66858_2845816ignoreE
	.align		8
        /*0048*/ 	.dword	_ZN41_INTERNAL_49ec4604_4_k_cu_42d66858_2845814cuda3std3__419piecewise_constructE
	.align		8
        /*0050*/ 	.dword	_ZN41_INTERNAL_49ec4604_4_k_cu_42d66858_2845814cuda3std3__48in_placeE
	.align		8
        /*0058*/ 	.dword	_ZN41_INTERNAL_49ec4604_4_k_cu_42d66858_2845814cuda3std3__420unreachable_sentinelE
	.align		8
        /*0060*/ 	.dword	_ZN41_INTERNAL_49ec4604_4_k_cu_42d66858_2845814cuda3std3__47nulloptE
	.align		8
        /*0068*/ 	.dword	_ZN41_INTERNAL_49ec4604_4_k_cu_42d66858_2845814cuda3std3__48unexpectE
	.align		8
        /*0070*/ 	.dword	_ZN41_INTERNAL_49ec4604_4_k_cu_42d66858_2845814cuda3std6ranges3__45__cpo4swapE
	.align		8
        /*0078*/ 	.dword	_ZN41_INTERNAL_49ec4604_4_k_cu_42d66858_2845814cuda3std6ranges3__45__cpo9iter_moveE
	.align		8
        /*0080*/ 	.dword	_ZN41_INTERNAL_49ec4604_4_k_cu_42d66858_2845814cuda3std6ranges3__45__cpo5beginE
	.align		8
        /*0088*/ 	.dword	_ZN41_INTERNAL_49ec4604_4_k_cu_42d66858_2845814cuda3std6ranges3__45__cpo3endE
	.align		8
        /*0090*/ 	.dword	_ZN41_INTERNAL_49ec4604_4_k_cu_42d66858_2845814cuda3std6ranges3__45__cpo6cbeginE
	.align		8
        /*0098*/ 	.dword	_ZN41_INTERNAL_49ec4604_4_k_cu_42d66858_2845814cuda3std6ranges3__45__cpo4cendE
	.align		8
        /*00a0*/ 	.dword	_ZN41_INTERNAL_49ec4604_4_k_cu_42d66858_2845814cuda3std6ranges3__45__cpo7advanceE
	.align		8
        /*00a8*/ 	.dword	_ZN41_INTERNAL_49ec4604_4_k_cu_42d66858_2845814cuda3std6ranges3__45__cpo9iter_swapE
	.align		8
        /*00b0*/ 	.dword	_ZN41_INTERNAL_49ec4604_4_k_cu_42d66858_2845814cuda3std6ranges3__45__cpo4nextE
	.align		8
        /*00b8*/ 	.dword	_ZN41_INTERNAL_49ec4604_4_k_cu_42d66858_2845814cuda3std6ranges3__45__cpo4prevE
	.align		8
        /*00c0*/ 	.dword	_ZN41_INTERNAL_49ec4604_4_k_cu_42d66858_2845814cuda3std6ranges3__45__cpo4dataE
	.align		8
        /*00c8*/ 	.dword	_ZN41_INTERNAL_49ec4604_4_k_cu_42d66858_2845814cuda3std6ranges3__45__cpo5cdataE
	.align		8
        /*00d0*/ 	.dword	_ZN41_INTERNAL_49ec4604_4_k_cu_42d66858_2845814cuda3std6ranges3__45__cpo4sizeE
	.align		8
        /*00d8*/ 	.dword	_ZN41_INTERNAL_49ec4604_4_k_cu_42d66858_2845814cuda3std6ranges3__45__cpo5ssizeE
	.align		8
        /*00e0*/ 	.dword	_ZN41_INTERNAL_49ec4604_4_k_cu_42d66858_2845814cuda3std6ranges3__45__cpo8distanceE
	.align		8
        /*00e8*/ 	.dword	_ZN41_INTERNAL_49ec4604_4_k_cu_42d66858_2845816thrust24THRUST_300001_SM_1000_NS6system6detail10sequential3seqE
	.align		8
        /*00f0*/ 	.dword	_ZN41_INTERNAL_49ec4604_4_k_cu_42d66858_2845816thrust24THRUST_300001_SM_1000_NS12placeholders2_1E
	.align		8
        /*00f8*/ 	.dword	_ZN41_INTERNAL_49ec4604_4_k_cu_42d66858_2845816thrust24THRUST_300001_SM_1000_NS12placeholders2_2E
	.align		8
        /*0100*/ 	.dword	_ZN41_INTERNAL_49ec4604_4_k_cu_42d66858_2845816thrust24THRUST_300001_SM_1000_NS12placeholders2_3E
	.align		8
        /*0108*/ 	.dword	_ZN41_INTERNAL_49ec4604_4_k_cu_42d66858_2845816thrust24THRUST_300001_SM_1000_NS12placeholders2_4E
	.align		8
        /*0110*/ 	.dword	_ZN41_INTERNAL_49ec4604_4_k_cu_42d66858_2845816thrust24THRUST_300001_SM_1000_NS12placeholders2_5E
	.align		8
        /*0118*/ 	.dword	_ZN41_INTERNAL_49ec4604_4_k_cu_42d66858_2845816thrust24THRUST_300001_SM_1000_NS12placeholders2_6E
	.align		8
        /*0120*/ 	.dword	_ZN41_INTERNAL_49ec4604_4_k_cu_42d66858_2845816thrust24THRUST_300001_SM_1000_NS12placeholders2_7E
	.align		8
        /*0128*/ 	.dword	_ZN41_INTERNAL_49ec4604_4_k_cu_42d66858_2845816thrust24THRUST_300001_SM_1000_NS12placeholders2_8E
	.align		8
        /*0130*/ 	.dword	_ZN41_INTERNAL_49ec4604_4_k_cu_42d66858_2845816thrust24THRUST_300001_SM_1000_NS12placeholders2_9E
	.align		8
        /*0138*/ 	.dword	_ZN41_INTERNAL_49ec4604_4_k_cu_42d66858_2845816thrust24THRUST_300001_SM_1000_NS12placeholders3_10E


//--------------------- .text._ZN3cub18CUB_300001_SM_10006detail11EmptyKernelIvEEvv --------------------------
	.section	.text._ZN3cub18CUB_300001_SM_10006detail11EmptyKernelIvEEvv,"ax",@progbits
	.align	128
        .global         _ZN3cub18CUB_300001_SM_10006detail11EmptyKernelIvEEvv
        .type           _ZN3cub18CUB_300001_SM_10006detail11EmptyKernelIvEEvv,@function
        .size           _ZN3cub18CUB_300001_SM_10006detail11EmptyKernelIvEEvv,(.L_x_1 - _ZN3cub18CUB_300001_SM_10006detail11EmptyKernelIvEEvv)
        .other          _ZN3cub18CUB_300001_SM_10006detail11EmptyKernelIvEEvv,@"STO_CUDA_ENTRY STV_DEFAULT"
_ZN3cub18CUB_300001_SM_10006detail11EmptyKernelIvEEvv:
.text._ZN3cub18CUB_300001_SM_10006detail11EmptyKernelIvEEvv:
[----:B------:R-:W-:Y:S01]  /*0000*/  LDC R1, c[0x0][0x37c] ;  /* 0x0000df00ff017b82 */ /* 0x000fe20000000800 */
[----:B------:R-:W-:Y:S05]  /*0010*/  EXIT ;  /* 0x000000000000794d */ /* 0x000fea0003800000 */
.L_x_0:
[----:B------:R-:W-:-:S00]  /*0020*/  BRA `(.L_x_0) ;  /* 0xfffffffc00fc7947 */ /* 0x000fc0000383ffff */
[----:B------:R-:W-:-:S00]  /*0030*/  NOP ;  /* 0x0000000000007918 */ /* 0x000fc00000000000 */
        /* <DEDUP_REMOVED lines=12> */
.L_x_1:


//--------------------- .nv.shared.reserved.0     --------------------------
	.section	.nv.shared.reserved.0,"aw",@nobits
	.weak		__nv_reservedSMEM_offset_0_alias
	.size		__nv_reservedSMEM_offset_0_alias, 0, 64
	.other		__nv_reservedSMEM_offset_0_alias,@"STO_CUDA_RESERVED_SHARED STV_DEFAULT"
__nv_reservedSMEM_offset_0_alias:
	.zero		0
	.zero		64


//--------------------- .nv.global                --------------------------
	.section	.nv.global,"aw",@nobits
.nv.global:
	.type		_ZN41_INTERNAL_49ec4604_4_k_cu_42d66858_2845816thrust24THRUST_300001_SM_1000_NS12placeholders2_5E,@object
	.size		_ZN41_INTERNAL_49ec4604_4_k_cu_42d66858_2845816thrust24THRUST_300001_SM_1000_NS12placeholders2_5E,(_ZN41_INTERNAL_49ec4604_4_k_cu_42d66858_2845814cuda3std3__45__cpo6cbeginE - _ZN41_INTERNAL_49ec4604_4_k_cu_42d66858_2845816thrust24THRUST_300001_SM_1000_NS12placeholders2_5E)
_ZN41_INTERNAL_49ec4604_4_k_cu_42d66858_2845816thrust24THRUST_300001_SM_1000_NS12placeholders2_5E:
	.zero		1
	.type		_ZN41_INTERNAL_49ec4604_4_k_cu_42d66858_2845814cuda3std3__45__cpo6cbeginE,@object
	.size		_ZN41_INTERNAL_49ec4604_4_k_cu_42d66858_2845814cuda3std3__45__cpo6cbeginE,(_ZN41_INTERNAL_49ec4604_4_k_cu_42d66858_2845814cuda3std6ranges3__45__cpo6cbeginE - _ZN41_INTERNAL_49ec4604_4_k_cu_42d66858_2845814cuda3std3__45__cpo6cbeginE)
_ZN41_INTERNAL_49ec4604_4_k_cu_42d66858_2845814cuda3std3__45__cpo6cbeginE:
	.zero		1
	.type		_ZN41_INTERNAL_49ec4604_4_k_cu_42d66858_2845814cuda3std6ranges3__45__cpo6cbeginE,@object
	.size		_ZN41_INTERNAL_49ec4604_4_k_cu_42d66858_2845814cuda3std6ranges3__45__cpo6cbeginE,(_ZN41_INTERNAL_49ec4604_4_k_cu_42d66858_2845814cuda3std3__48in_placeE - _ZN41_INTERNAL_49ec4604_4_k_cu_42d66858_2845814cuda3std6ranges3__45__cpo6cbeginE)
_ZN41_INTERNAL_49ec4604_4_k_cu_42d66858_2845814cuda3std6ranges3__45__cpo6cbeginE:
	.zero		1
	.type		_ZN41_INTERNAL_49ec4604_4_k_cu_42d66858_2845814cuda3std3__48in_placeE,@object
	.size		_ZN41_INTERNAL_49ec4604_4_k_cu_42d66858_2845814cuda3std3__48in_placeE,(_ZN41_INTERNAL_49ec4604_4_k_cu_42d66858_2845814cuda3std6ranges3__45__cpo4sizeE - _ZN41_INTERNAL_49ec4604_4_k_cu_42d66858_2845814cuda3std3__48in_placeE)
_ZN41_INTERNAL_49ec4604_4_k_cu_42d66858_2845814cuda3std3__48in_placeE:
	.zero		1
	.type		_ZN41_INTERNAL_49ec4604_4_k_cu_42d66858_2845814cuda3std6ranges3__45__cpo4sizeE,@object
	.size		_ZN41_INTERNAL_49ec4604_4_k_cu_42d66858_2845814cuda3std6ranges3__45__cpo4sizeE,(_ZN41_INTERNAL_49ec4604_4_k_cu_42d66858_2845816thrust24THRUST_300001_SM_1000_NS12placeholders2_9E - _ZN41_INTERNAL_49ec4604_4_k_cu_42d66858_2845814cuda3std6ranges3__45__cpo4sizeE)
_ZN41_INTERNAL_49ec4604_4_k_cu_42d66858_2845814cuda3std6ranges3__45__cpo4sizeE:
	.zero		1
	.type		_ZN41_INTERNAL_49ec4604_4_k_cu_42d66858_2845816thrust24THRUST_300001_SM_1000_NS12placeholders2_9E,@object
	.size		_ZN41_INTERNAL_49ec4604_4_k_cu_42d66858_2845816thrust24THRUST_300001_SM_1000_NS12placeholders2_9E,(_ZN41_INTERNAL_49ec4604_4_k_cu_42d66858_2845814cuda3std3__45__cpo7crbeginE - _ZN41_INTERNAL_49ec4604_4_k_cu_42d66858_2845816thrust24THRUST_300001_SM_1000_NS12placeholders2_9E)
_ZN41_INTERNAL_49ec4604_4_k_cu_42d66858_2845816thrust24THRUST_300001_SM_1000_NS12placeholders2_9E:
	.zero		1
	.type		_ZN41_INTERNAL_49ec4604_4_k_cu_42d66858_2845814cuda3std3__45__cpo7crbeginE,@object
	.size		_ZN41_INTERNAL_49ec4604_4_k_cu_42d66858_2845814cuda3std3__45__cpo7crbeginE,(_ZN41_INTERNAL_49ec4604_4_k_cu_42d66858_2845814cuda3std6ranges3__45__cpo4nextE - _ZN41_INTERNAL_49ec4604_4_k_cu_42d66858_2845814cuda3std3__45__cpo7crbeginE)
_ZN41_INTERNAL_49ec4604_4_k_cu_42d66858_2845814cuda3std3__45__cpo7crbeginE:
	.zero		1
	.type		_ZN41_INTERNAL_49ec4604_4_k_cu_42d66858_2845814cuda3std6ranges3__45__cpo4nextE,@object
	.size		_ZN41_INTERNAL_49ec4604_4_k_cu_42d66858_2845814cuda3std6ranges3__45__cpo4nextE,(_ZN41_INTERNAL_49ec4604_4_k_cu_42d66858_2845814cuda3std6ranges3__45__cpo4swapE - _ZN41_INTERNAL_49ec4604_4_k_cu_42d66858_2845814cuda3std6ranges3__45__cpo4nextE)
_ZN41_INTERNAL_49ec4604_4_k_cu_42d66858_2845814cuda3std6ranges3__45__cpo4nextE:
	.zero		1
	.type		_ZN41_INTERNAL_49ec4604_4_k_cu_42d66858_2845814cuda3std6ranges3__45__cpo4swapE,@object
	.size		_ZN41_INTERNAL_49ec4604_4_k_cu_42d66858_2845814cuda3std6ranges3__45__cpo4swapE,(_ZN41_INTERNAL_49ec4604_4_k_cu_42d66858_2845816thrust24THRUST_300001_SM_1000_NS12placeholders2_1E - _ZN41_INTERNAL_49ec4604_4_k_cu_42d66858_2845814cuda3std6ranges3__45__cpo4swapE)
_ZN41_INTERNAL_49ec4604_4_k_cu_42d66858_2845814cuda3std6ranges3__45__cpo4swapE:
	.zero		1
	.type		_ZN41_INTERNAL_49ec4604_4_k_cu_42d66858_2845816thrust24THRUST_300001_SM_1000_NS12placeholders2_1E,@object
	.size		_ZN41_INTERNAL_49ec4604_4_k_cu_42d66858_2845816thrust24THRUST_300001_SM_1000_NS12placeholders2_1E,(_ZN41_INTERNAL_49ec4604_4_k_cu_42d66858_2845816thrust24THRUST_300001_SM_1000_NS12placeholders2_3E - _ZN41_INTERNAL_49ec4604_4_k_cu_42d66858_2845816thrust24THRUST_300001_SM_1000_NS12placeholders2_1E)
_ZN41_INTERNAL_49ec4604_4_k_cu_42d66858_2845816thrust24THRUST_300001_SM_1000_NS12placeholders2_1E:
	.zero		1
	.type		_ZN41_INTERNAL_49ec4604_4_k_cu_42d66858_2845816thrust24THRUST_300001_SM_1000_NS12placeholders2_3E,@object
	.size		_ZN41_INTERNAL_49ec4604_4_k_cu_42d66858_2845816thrust24THRUST_300001_SM_1000_NS12placeholders2_3E,(_ZN41_INTERNAL_49ec4604_4_k_cu_42d66858_2845814cuda3std3__45__cpo5beginE - _ZN41_INTERNAL_49ec4604_4_k_cu_42d66858_2845816thrust24THRUST_300001_SM_1000_NS12placeholders2_3E)
_ZN41_INTERNAL_49ec4604_4_k_cu_42d66858_2845816thrust24THRUST_300001_SM_1000_NS12placeholders2_3E:
	.zero		1
	.type		_ZN41_INTERNAL_49ec4604_4_k_cu_42d66858_2845814cuda3std3__45__cpo5beginE,@object
	.size		_ZN41_INTERNAL_49ec4604_4_k_cu_42d66858_2845814cuda3std3__45__cpo5beginE,(_ZN41_INTERNAL_49ec4604_4_k_cu_42d66858_2845814cuda3std6ranges3__45__cpo5beginE - _ZN41_INTERNAL_49ec4604_4_k_cu_42d66858_2845814cuda3std3__45__cpo5beginE)
_ZN41_INTERNAL_49ec4604_4_k_cu_42d66858_2845814cuda3std3__45__cpo5beginE:
	.zero		1
	.type		_ZN41_INTERNAL_49ec4604_4_k_cu_42d66858_2845814cuda3std6ranges3__45__cpo5beginE,@object
	.size		_ZN41_INTERNAL_49ec4604_4_k_cu_42d66858_2845814cuda3std6ranges3__45__cpo5beginE,(_ZN41_INTERNAL_49ec4604_4_k_cu_42d66858_2845814cuda3std3__443_GLOBAL__N__49ec4604_4_k_cu_42d66858_2845816ignoreE - _ZN41_INTERNAL_49ec4604_4_k_cu_42d66858_2845814cuda3std6ranges3__45__cpo5beginE)
_ZN41_INTERNAL_49ec4604_4_k_cu_42d66858_2845814cuda3std6ranges3__45__cpo5beginE:
	.zero		1
	.type		_ZN41_INTERNAL_49ec4604_4_k_cu_42d66858_2845814cuda3std3__443_GLOBAL__N__49ec4604_4_k_cu_42d66858_2845816ignoreE,@object
	.size		_ZN41_INTERNAL_49ec4604_4_k_cu_42d66858_2845814cuda3std3__443_GLOBAL__N__49ec4604_4_k_cu_42d66858_2845816ignoreE,(_ZN41_INTERNAL_49ec4604_4_k_cu_42d66858_2845814cuda3std6ranges3__45__cpo4dataE - _ZN41_INTERNAL_49ec4604_4_k_cu_42d66858_2845814cuda3std3__443_GLOBAL__N__49ec4604_4_k_cu_42d66858_2845816ignoreE)
_ZN41_INTERNAL_49ec4604_4_k_cu_42d66858_2845814cuda3std3__443_GLOBAL__N__49ec4604_4_k_cu_42d66858_2845816ignoreE:
	.zero		1
	.type		_ZN41_INTERNAL_49ec4604_4_k_cu_42d66858_2845814cuda3std6ranges3__45__cpo4dataE,@object
	.size		_ZN41_INTERNAL_49ec4604_4_k_cu_42d66858_2845814cuda3std6ranges3__45__cpo4dataE,(_ZN41_INTERNAL_49ec4604_4_k_cu_42d66858_2845816thrust24THRUST_300001_SM_1000_NS12placeholders2_7E - _ZN41_INTERNAL_49ec4604_4_k_cu_42d66858_2845814cuda3std6ranges3__45__cpo4dataE)
_ZN41_INTERNAL_49ec4604_4_k_cu_42d66858_2845814cuda3std6ranges3__45__cpo4dataE:
	.zero		1
	.type		_ZN41_INTERNAL_49ec4604_4_k_cu_42d66858_2845816thrust24THRUST_300001_SM_1000_NS12placeholders2_7E,@object
	.size		_ZN41_INTERNAL_49ec4604_4_k_cu_42d66858_2845816thrust24THRUST_300001_SM_1000_NS12placeholders2_7E,(_ZN41_INTERNAL_49ec4604_4_k_cu_42d66858_2845814cuda3std3__45__cpo6rbeginE - _ZN41_INTERNAL_49ec4604_4_k_cu_42d66858_2845816thrust24THRUST_300001_SM_1000_NS12placeholders2_7E)
_ZN41_INTERNAL_49ec4604_4_k_cu_42d66858_2845816thrust24THRUST_300001_SM_1000_NS12placeholders2_7E:
	.zero		1
	.type		_ZN41_INTERNAL_49ec4604_4_k_cu_42d66858_2845814cuda3std3__45__cpo6rbeginE,@object
	.size		_ZN41_INTERNAL_49ec4604_4_k_cu_42d66858_2845814cuda3std3__45__cpo6rbeginE,(_ZN41_INTERNAL_49ec4604_4_k_cu_42d66858_2845814cuda3std6ranges3__45__cpo7advanceE - _ZN41_INTERNAL_49ec4604_4_k_cu_42d66858_2845814cuda3std3__45__cpo6rbeginE)
_ZN41_INTERNAL_49ec4604_4_k_cu_42d66858_2845814cuda3std3__45__cpo6rbeginE:
	.zero		1
	.type		_ZN41_INTERNAL_49ec4604_4_k_cu_42d66858_2845814cuda3std6ranges3__45__cpo7advanceE,@object
	.size		_ZN41_INTERNAL_49ec4604_4_k_cu_42d66858_2845814cuda3std6ranges3__45__cpo7advanceE,(_ZN41_INTERNAL_49ec4604_4_k_cu_42d66858_2845814cuda3std3__47nulloptE - _ZN41_INTERNAL_49ec4604_4_k_cu_42d66858_2845814cuda3std6ranges3__45__cpo7advanceE)
_ZN41_INTERNAL_49ec4604_4_k_cu_42d66858_2845814cuda3std6ranges3__45__cpo7advanceE:
	.zero		1
	.type		_ZN41_INTERNAL_49ec4604_4_k_cu_42d66858_2845814cuda3std3__47nulloptE,@object
	.size		_ZN41_INTERNAL_49ec4604_4_k_cu_42d66858_2845814cuda3std3__47nulloptE,(_ZN41_INTERNAL_49ec4604_4_k_cu_42d66858_2845814cuda3std6ranges3__45__cpo8distanceE - _ZN41_INTERNAL_49ec4604_4_k_cu_42d66858_2845814cuda3std3__47nulloptE)
_ZN41_INTERNAL_49ec4604_4_k_cu_42d66858_2845814cuda3std3__47nulloptE:
	.zero		1
	.type		_ZN41_INTERNAL_49ec4604_4_k_cu_42d66858_2845814cuda3std6ranges3__45__cpo8distanceE,@object
	.size		_ZN41_INTERNAL_49ec4604_4_k_cu_42d66858_2845814cuda3std6ranges3__45__cpo8distanceE,(_ZN41_INTERNAL_49ec4604_4_k_cu_42d66858_2845816thrust24THRUST_300001_SM_1000_NS12placeholders2_6E - _ZN41_INTERNAL_49ec4604_4_k_cu_42d66858_2845814cuda3std6ranges3__45__cpo8distanceE)
_ZN41_INTERNAL_49ec4604_4_k_cu_42d66858_2845814cuda3std6ranges3__45__cpo8distanceE:
	.zero		1
	.type		_ZN41_INTERNAL_49ec4604_4_k_cu_42d66858_2845816thrust24THRUST_300001_SM_1000_NS12placeholders2_6E,@object
	.size		_ZN41_INTERNAL_49ec4604_4_k_cu_42d66858_2845816thrust24THRUST_300001_SM_1000_NS12placeholders2_6E,(_ZN41_INTERNAL_49ec4604_4_k_cu_42d66858_2845814cuda3std3__45__cpo4cendE - _ZN41_INTERNAL_49ec4604_4_k_cu_42d66858_2845816thrust24THRUST_300001_SM_1000_NS12placeholders2_6E)
_ZN41_INTERNAL_49ec4604_4_k_cu_42d66858_2845816thrust24THRUST_300001_SM_1000_NS12placeholders2_6E:
	.zero		1
	.type		_ZN41_INTERNAL_49ec4604_4_k_cu_42d66858_2845814cuda3std3__45__cpo4cendE,@object
	.size		_ZN41_INTERNAL_49ec4604_4_k_cu_42d66858_2845814cuda3std3__45__cpo4cendE,(_ZN41_INTERNAL_49ec4604_4_k_cu_42d66858_2845814cuda3std6ranges3__45__cpo4cendE - _ZN41_INTERNAL_49ec4604_4_k_cu_42d66858_2845814cuda3std3__45__cpo4cendE)
_ZN41_INTERNAL_49ec4604_4_k_cu_42d66858_2845814cuda3std3__45__cpo4cendE:
	.zero		1
	.type		_ZN41_INTERNAL_49ec4604_4_k_cu_42d66858_2845814cuda3std6ranges3__45__cpo4cendE,@object
	.size		_ZN41_INTERNAL_49ec4604_4_k_cu_42d66858_2845814cuda3std6ranges3__45__cpo4cendE,(_ZN41_INTERNAL_49ec4604_4_k_cu_42d66858_2845814cuda3std3__420unreachable_sentinelE - _ZN41_INTERNAL_49ec4604_4_k_cu_42d66858_2845814cuda3std6ranges3__45__cpo4cendE)
_ZN41_INTERNAL_49ec4604_4_k_cu_42d66858_2845814cuda3std6ranges3__45__cpo4cendE:
	.zero		1
	.type		_ZN41_INTERNAL_49ec4604_4_k_cu_42d66858_2845814cuda3std3__420unreachable_sentinelE,@object
	.size		_ZN41_INTERNAL_49ec4604_4_k_cu_42d66858_2845814cuda3std3__420unreachable_sentinelE,(_ZN41_INTERNAL_49ec4604_4_k_cu_42d66858_2845814cuda3std6ranges3__45__cpo5ssizeE - _ZN41_INTERNAL_49ec4604_4_k_cu_42d66858_2845814cuda3std3__420unreachable_sentinelE)
_ZN41_INTERNAL_49ec4604_4_k_cu_42d66858_2845814cuda3std3__420unreachable_sentinelE:
	.zero		1
	.type		_ZN41_INTERNAL_49ec4604_4_k_cu_42d66858_2845814cuda3std6ranges3__45__cpo5ssizeE,@object
	.size		_ZN41_INTERNAL_49ec4604_4_k_cu_42d66858_2845814cuda3std6ranges3__45__cpo5ssizeE,(_ZN41_INTERNAL_49ec4604_4_k_cu_42d66858_2845816thrust24THRUST_300001_SM_1000_NS12placeholders3_10E - _ZN41_INTERNAL_49ec4604_4_k_cu_42d66858_2845814cuda3std6ranges3__45__cpo5ssizeE)
_ZN41_INTERNAL_49ec4604_4_k_cu_42d66858_2845814cuda3std6ranges3__45__cpo5ssizeE:
	.zero		1
	.type		_ZN41_INTERNAL_49ec4604_4_k_cu_42d66858_2845816thrust24THRUST_300001_SM_1000_NS12placeholders3_10E,@object
	.size		_ZN41_INTERNAL_49ec4604_4_k_cu_42d66858_2845816thrust24THRUST_300001_SM_1000_NS12placeholders3_10E,(_ZN41_INTERNAL_49ec4604_4_k_cu_42d66858_2845814cuda3std3__45__cpo5crendE - _ZN41_INTERNAL_49ec4604_4_k_cu_42d66858_2845816thrust24THRUST_300001_SM_1000_NS12placeholders3_10E)
_ZN41_INTERNAL_49ec4604_4_k_cu_42d66858_2845816thrust24THRUST_300001_SM_1000_NS12placeholders3_10E:
	.zero		1
	.type		_ZN41_INTERNAL_49ec4604_4_k_cu_42d66858_2845814cuda3std3__45__cpo5crendE,@object
	.size		_ZN41_INTERNAL_49ec4604_4_k_cu_42d66858_2845814cuda3std3__45__cpo5crendE,(_ZN41_INTERNAL_49ec4604_4_k_cu_42d66858_2845814cuda3std6ranges3__45__cpo4prevE - _ZN41_INTERNAL_49ec4604_4_k_cu_42d66858_2845814cuda3std3__45__cpo5crendE)
_ZN41_INTERNAL_49ec4604_4_k_cu_42d66858_2845814cuda3std3__45__cpo5crendE:
	.zero		1
	.type		_ZN41_INTERNAL_49ec4604_4_k_cu_42d66858_2845814cuda3std6ranges3__45__cpo4prevE,@object
	.size		_ZN41_INTERNAL_49ec4604_4_k_cu_42d66858_2845814cuda3std6ranges3__45__cpo4prevE,(_ZN41_INTERNAL_49ec4604_4_k_cu_42d66858_2845814cuda3std6ranges3__45__cpo9iter_moveE - _ZN41_INTERNAL_49ec4604_4_k_cu_42d66858_2845814cuda3std6ranges3__45__cpo4prevE)
_ZN41_INTERNAL_49ec4604_4_k_cu_42d66858_2845814cuda3std6ranges3__45__cpo4prevE:
	.zero		1
	.type		_ZN41_INTERNAL_49ec4604_4_k_cu_42d66858_2845814cuda3std6ranges3__45__cpo9iter_moveE,@object
	.size		_ZN41_INTERNAL_49ec4604_4_k_cu_42d66858_2845814cuda3std6ranges3__45__cpo9iter_moveE,(_ZN41_INTERNAL_49ec4604_4_k_cu_42d66858_2845816thrust24THRUST_300001_SM_1000_NS12placeholders2_2E - _ZN41_INTERNAL_49ec4604_4_k_cu_42d66858_2845814cuda3std6ranges3__45__cpo9iter_moveE)
_ZN41_INTERNAL_49ec4604_4_k_cu_42d66858_2845814cuda3std6ranges3__45__cpo9iter_moveE:
	.zero		1
	.type		_ZN41_INTERNAL_49ec4604_4_k_cu_42d66858_2845816thrust24THRUST_300001_SM_1000_NS12placeholders2_2E,@object
	.size		_ZN41_INTERNAL_49ec4604_4_k_cu_42d66858_2845816thrust24THRUST_300001_SM_1000_NS12placeholders2_2E,(_ZN41_INTERNAL_49ec4604_4_k_cu_42d66858_2845816thrust24THRUST_300001_SM_1000_NS12placeholders2_4E - _ZN41_INTERNAL_49ec4604_4_k_cu_42d66858_2845816thrust24THRUST_300001_SM_1000_NS12placeholders2_2E)
_ZN41_INTERNAL_49ec4604_4_k_cu_42d66858_2845816thrust24THRUST_300001_SM_1000_NS12placeholders2_2E:
	.zero		1
	.type		_ZN41_INTERNAL_49ec4604_4_k_cu_42d66858_2845816thrust24THRUST_300001_SM_1000_NS12placeholders2_4E,@object
	.size		_ZN41_INTERNAL_49ec4604_4_k_cu_42d66858_2845816thrust24THRUST_300001_SM_1000_NS12placeholders2_4E,(_ZN41_INTERNAL_49ec4604_4_k_cu_42d66858_2845814cuda3std3__45__cpo3endE - _ZN41_INTERNAL_49ec4604_4_k_cu_42d66858_2845816thrust24THRUST_300001_SM_1000_NS12placeholders2_4E)
_ZN41_INTERNAL_49ec4604_4_k_cu_42d66858_2845816thrust24THRUST_300001_SM_1000_NS12placeholders2_4E:
	.zero		1
	.type		_ZN41_INTERNAL_49ec4604_4_k_cu_42d66858_2845814cuda3std3__45__cpo3endE,@object
	.size		_ZN41_INTERNAL_49ec4604_4_k_cu_42d66858_2845814cuda3std3__45__cpo3endE,(_ZN41_INTERNAL_49ec4604_4_k_cu_42d66858_2845814cuda3std6ranges3__45__cpo3endE - _ZN41_INTERNAL_49ec4604_4_k_cu_42d66858_2845814cuda3std3__45__cpo3endE)
_ZN41_INTERNAL_49ec4604_4_k_cu_42d66858_2845814cuda3std3__45__cpo3endE:
	.zero		1
	.type		_ZN41_INTERNAL_49ec4604_4_k_cu_42d66858_2845814cuda3std6ranges3__45__cpo3endE,@object
	.size		_ZN41_INTERNAL_49ec4604_4_k_cu_42d66858_2845814cuda3std6ranges3__45__cpo3endE,(_ZN41_INTERNAL_49ec4604_4_k_cu_42d66858_2845814cuda3std3__419piecewise_constructE - _ZN41_INTERNAL_49ec4604_4_k_cu_42d66858_2845814cuda3std6ranges3__45__cpo3endE)
_ZN41_INTERNAL_49ec4604_4_k_cu_42d66858_2845814cuda3std6ranges3__45__cpo3endE:
	.zero		1
	.type		_ZN41_INTERNAL_49ec4604_4_k_cu_42d66858_2845814cuda3std3__419piecewise_constructE,@object
	.size		_ZN41_INTERNAL_49ec4604_4_k_cu_42d66858_2845814cuda3std3__419piecewise_constructE,(_ZN41_INTERNAL_49ec4604_4_k_cu_42d66858_2845814cuda3std6ranges3__45__cpo5cdataE - _ZN41_INTERNAL_49ec4604_4_k_cu_42d66858_2845814cuda3std3__419piecewise_constructE)
_ZN41_INTERNAL_49ec4604_4_k_cu_42d66858_2845814cuda3std3__419piecewise_constructE:
	.zero		1
	.type		_ZN41_INTERNAL_49ec4604_4_k_cu_42d66858_2845814cuda3std6ranges3__45__cpo5cdataE,@object
	.size		_ZN41_INTERNAL_49ec4604_4_k_cu_42d66858_2845814cuda3std6ranges3__45__cpo5cdataE,(_ZN41_INTERNAL_49ec4604_4_k_cu_42d66858_2845816thrust24THRUST_300001_SM_1000_NS12placeholders2_8E - _ZN41_INTERNAL_49ec4604_4_k_cu_42d66858_2845814cuda3std6ranges3__45__cpo5cdataE)
_ZN41_INTERNAL_49ec4604_4_k_cu_42d66858_2845814cuda3std6ranges3__45__cpo5cdataE:
	.zero		1
	.type		_ZN41_INTERNAL_49ec4604_4_k_cu_42d66858_2845816thrust24THRUST_300001_SM_1000_NS12placeholders2_8E,@object
	.size		_ZN41_INTERNAL_49ec4604_4_k_cu_42d66858_2845816thrust24THRUST_300001_SM_1000_NS12placeholders2_8E,(_ZN41_INTERNAL_49ec4604_4_k_cu_42d66858_2845814cuda3std3__45__cpo4rendE - _ZN41_INTERNAL_49ec4604_4_k_cu_42d66858_2845816thrust24THRUST_300001_SM_1000_NS12placeholders2_8E)
_ZN41_INTERNAL_49ec4604_4_k_cu_42d66858_2845816thrust24THRUST_300001_SM_1000_NS12placeholders2_8E:
	.zero		1
	.type		_ZN41_INTERNAL_49ec4604_4_k_cu_42d66858_2845814cuda3std3__45__cpo4rendE,@object
	.size		_ZN41_INTERNAL_49ec4604_4_k_cu_42d66858_2845814cuda3std3__45__cpo4rendE,(_ZN41_INTERNAL_49ec4604_4_k_cu_42d66858_2845814cuda3std6ranges3__45__cpo9iter_swapE - _ZN41_INTERNAL_49ec4604_4_k_cu_42d66858_2845814cuda3std3__45__cpo4rendE)
_ZN41_INTERNAL_49ec4604_4_k_cu_42d66858_2845814cuda3std3__45__cpo4rendE:
	.zero		1
	.type		_ZN41_INTERNAL_49ec4604_4_k_cu_42d66858_2845814cuda3std6ranges3__45__cpo9iter_swapE,@object
	.size		_ZN41_INTERNAL_49ec4604_4_k_cu_42d66858_2845814cuda3std6ranges3__45__cpo9iter_swapE,(_ZN41_INTERNAL_49ec4604_4_k_cu_42d66858_2845814cuda3std3__48unexpectE - _ZN41_INTERNAL_49ec4604_4_k_cu_42d66858_2845814cuda3std6ranges3__45__cpo9iter_swapE)
_ZN41_INTERNAL_49ec4604_4_k_cu_42d66858_2845814cuda3std6ranges3__45__cpo9iter_swapE:
	.zero		1
	.type		_ZN41_INTERNAL_49ec4604_4_k_cu_42d66858_2845814cuda3std3__48unexpectE,@object
	.size		_ZN41_INTERNAL_49ec4604_4_k_cu_42d66858_2845814cuda3std3__48unexpectE,(_ZN41_INTERNAL_49ec4604_4_k_cu_42d66858_2845816thrust24THRUST_300001_SM_1000_NS6system6detail10sequential3seqE - _ZN41_INTERNAL_49ec4604_4_k_cu_42d66858_2845814cuda3std3__48unexpectE)
_ZN41_INTERNAL_49ec4604_4_k_cu_42d66858_2845814cuda3std3__48unexpectE:
	.zero		1
	.type		_ZN41_INTERNAL_49ec4604_4_k_cu_42d66858_2845816thrust24THRUST_300001_SM_1000_NS6system6detail10sequential3seqE,@object
	.size		_ZN41_INTERNAL_49ec4604_4_k_cu_42d66858_2845816thrust24THRUST_300001_SM_1000_NS6system6detail10sequential3seqE,(.L_29 - _ZN41_INTERNAL_49ec4604_4_k_cu_42d66858_2845816thrust24THRUST_300001_SM_1000_NS6system6detail10sequential3seqE)
_ZN41_INTERNAL_49ec4604_4_k_cu_42d66858_2845816thrust24THRUST_300001_SM_1000_NS6system6detail10sequential3seqE:
	.zero		1
.L_29:


//--------------------- .nv.constant0._ZN3cub18CUB_300001_SM_10006detail11EmptyKernelIvEEvv --------------------------
	.section	.nv.constant0._ZN3cub18CUB_300001_SM_10006detail11EmptyKernelIvEEvv,"a",@progbits
	.sectionflags	@""
	.align	4
.nv.constant0._ZN3cub18CUB_300001_SM_10006detail11EmptyKernelIvEEvv:
	.zero		896


//--------------------- SYMBOLS --------------------------

	.type		.nv.reservedSmem.offset0,@object
	.size		.nv.reservedSmem.offset0,0x4
